//
// Generated by NVIDIA NVVM Compiler
//
// Compiler Build ID: CL-36424714
// Cuda compilation tools, release 13.0, V13.0.88
// Based on NVVM 20.0.0
//

.version 9.0
.target sm_100
.address_size 64

	// .globl	_Z11wmma_matmulP6__halfS0_S0_S0_iiiff

.visible .entry _Z11wmma_matmulP6__halfS0_S0_S0_iiiff(
	.param .u64 .ptr .align 1 _Z11wmma_matmulP6__halfS0_S0_S0_iiiff_param_0,
	.param .u64 .ptr .align 1 _Z11wmma_matmulP6__halfS0_S0_S0_iiiff_param_1,
	.param .u64 .ptr .align 1 _Z11wmma_matmulP6__halfS0_S0_S0_iiiff_param_2,
	.param .u64 .ptr .align 1 _Z11wmma_matmulP6__halfS0_S0_S0_iiiff_param_3,
	.param .u32 _Z11wmma_matmulP6__halfS0_S0_S0_iiiff_param_4,
	.param .u32 _Z11wmma_matmulP6__halfS0_S0_S0_iiiff_param_5,
	.param .u32 _Z11wmma_matmulP6__halfS0_S0_S0_iiiff_param_6,
	.param .f32 _Z11wmma_matmulP6__halfS0_S0_S0_iiiff_param_7,
	.param .f32 _Z11wmma_matmulP6__halfS0_S0_S0_iiiff_param_8
)
{
	.reg .pred 	%p<14>;
	.reg .b16 	%rs<78>;
	.reg .b32 	%r<268>;
	.reg .b32 	%f<4>;
	.reg .b64 	%rd<55>;

	ld.param.u64 	%rd5, [_Z11wmma_matmulP6__halfS0_S0_S0_iiiff_param_0];
	ld.param.u64 	%rd6, [_Z11wmma_matmulP6__halfS0_S0_S0_iiiff_param_1];
	ld.param.u32 	%r105, [_Z11wmma_matmulP6__halfS0_S0_S0_iiiff_param_4];
	ld.param.u32 	%r106, [_Z11wmma_matmulP6__halfS0_S0_S0_iiiff_param_5];
	ld.param.u32 	%r107, [_Z11wmma_matmulP6__halfS0_S0_S0_iiiff_param_6];
	ld.param.f32 	%f1, [_Z11wmma_matmulP6__halfS0_S0_S0_iiiff_param_7];
	ld.param.f32 	%f2, [_Z11wmma_matmulP6__halfS0_S0_S0_iiiff_param_8];
	cvta.to.global.u64 	%rd1, %rd6;
	cvta.to.global.u64 	%rd2, %rd5;
	// begin inline asm
	{  cvt.rn.f16.f32 %rs3, %f1;}

	// end inline asm
	// begin inline asm
	{  cvt.rn.f16.f32 %rs4, %f2;}

	// end inline asm
	mov.u32 	%r108, %ctaid.x;
	mov.u32 	%r109, %ntid.x;
	mov.u32 	%r110, %tid.x;
	mad.lo.s32 	%r111, %r108, %r109, %r110;
	mov.u32 	%r112, %ctaid.y;
	mov.u32 	%r113, %ntid.y;
	mov.u32 	%r114, %tid.y;
	mad.lo.s32 	%r115, %r112, %r113, %r114;
	mov.f32 	%f3, 0f00000000;
	// begin inline asm
	{  cvt.rn.f16.f32 %rs5, %f3;}

	// end inline asm
	mov.b32 	%r224, {%rs5, %rs5};
	shl.b32 	%r3, %r115, 4;
	shr.u32 	%r116, %r111, 1;
	and.b32  	%r4, %r116, 2147483632;
	setp.lt.s32 	%p2, %r107, 1;
	mov.u32 	%r225, %r224;
	mov.u32 	%r226, %r224;
	mov.u32 	%r227, %r224;
	@%p2 bra 	$L__BB0_17;
	setp.lt.s32 	%p3, %r3, %r105;
	setp.lt.s32 	%p4, %r4, %r106;
	and.pred  	%p1, %p3, %p4;
	mul.lo.s32 	%r5, %r107, %r4;
	add.s32 	%r119, %r107, -1;
	shr.u32 	%r120, %r119, 4;
	add.s32 	%r6, %r120, 1;
	and.b32  	%r7, %r6, 3;
	setp.lt.u32 	%p5, %r107, 49;
	mov.b32 	%r248, 0;
	mov.u32 	%r225, %r224;
	mov.u32 	%r226, %r224;
	mov.u32 	%r227, %r224;
	@%p5 bra 	$L__BB0_12;
	mul.lo.s32 	%r217, %r105, 48;
	shl.b32 	%r216, %r105, 5;
	shl.b32 	%r215, %r105, 4;
	and.b32  	%r122, %r6, 536870908;
	neg.s32 	%r213, %r122;
	mov.b32 	%r214, 0;
	not.pred 	%p6, %p1;
	cvt.u64.u32 	%rd8, %r3;
	mov.u32 	%r218, %r5;
	mov.u32 	%r225, %r224;
	mov.u32 	%r226, %r224;
	mov.u32 	%r227, %r224;
	mov.u32 	%r248, %r214;
$L__BB0_3:
	@%p6 bra 	$L__BB0_5;
	cvt.s64.s32 	%rd7, %r214;
	add.s64 	%rd9, %rd7, %rd8;
	shl.b64 	%rd10, %rd9, 1;
	add.s64 	%rd11, %rd2, %rd10;
	wmma.load.a.sync.aligned.col.m16n16k16.global.f16 	{%r123, %r124, %r125, %r126, %r127, %r128, %r129, %r130}, [%rd11], %r105;
	mul.wide.u32 	%rd12, %r218, 2;
	add.s64 	%rd13, %rd1, %rd12;
	wmma.load.b.sync.aligned.col.m16n16k16.global.f16 	{%r131, %r132, %r133, %r134, %r135, %r136, %r137, %r138}, [%rd13], %r107;
	wmma.mma.sync.aligned.col.col.m16n16k16.f16.f16 {%r227, %r226, %r225, %r224}, {%r123, %r124, %r125, %r126, %r127, %r128, %r129, %r130}, {%r131, %r132, %r133, %r134, %r135, %r136, %r137, %r138}, {%r227, %r226, %r225, %r224};
$L__BB0_5:
	@%p6 bra 	$L__BB0_7;
	cvt.s64.s32 	%rd14, %r215;
	add.s64 	%rd16, %rd14, %rd8;
	shl.b64 	%rd17, %rd16, 1;
	add.s64 	%rd18, %rd2, %rd17;
	wmma.load.a.sync.aligned.col.m16n16k16.global.f16 	{%r139, %r140, %r141, %r142, %r143, %r144, %r145, %r146}, [%rd18], %r105;
	mul.wide.u32 	%rd19, %r218, 2;
	add.s64 	%rd20, %rd1, %rd19;
	add.s64 	%rd21, %rd20, 32;
	wmma.load.b.sync.aligned.col.m16n16k16.global.f16 	{%r147, %r148, %r149, %r150, %r151, %r152, %r153, %r154}, [%rd21], %r107;
	wmma.mma.sync.aligned.col.col.m16n16k16.f16.f16 {%r227, %r226, %r225, %r224}, {%r139, %r140, %r141, %r142, %r143, %r144, %r145, %r146}, {%r147, %r148, %r149, %r150, %r151, %r152, %r153, %r154}, {%r227, %r226, %r225, %r224};
$L__BB0_7:
	@%p6 bra 	$L__BB0_9;
	cvt.s64.s32 	%rd22, %r216;
	add.s64 	%rd24, %rd22, %rd8;
	shl.b64 	%rd25, %rd24, 1;
	add.s64 	%rd26, %rd2, %rd25;
	wmma.load.a.sync.aligned.col.m16n16k16.global.f16 	{%r155, %r156, %r157, %r158, %r159, %r160, %r161, %r162}, [%rd26], %r105;
	mul.wide.u32 	%rd27, %r218, 2;
	add.s64 	%rd28, %rd1, %rd27;
	add.s64 	%rd29, %rd28, 64;
	wmma.load.b.sync.aligned.col.m16n16k16.global.f16 	{%r163, %r164, %r165, %r166, %r167, %r168, %r169, %r170}, [%rd29], %r107;
	wmma.mma.sync.aligned.col.col.m16n16k16.f16.f16 {%r227, %r226, %r225, %r224}, {%r155, %r156, %r157, %r158, %r159, %r160, %r161, %r162}, {%r163, %r164, %r165, %r166, %r167, %r168, %r169, %r170}, {%r227, %r226, %r225, %r224};
$L__BB0_9:
	@%p6 bra 	$L__BB0_11;
	cvt.s64.s32 	%rd30, %r217;
	add.s64 	%rd32, %rd30, %rd8;
	shl.b64 	%rd33, %rd32, 1;
	add.s64 	%rd34, %rd2, %rd33;
	wmma.load.a.sync.aligned.col.m16n16k16.global.f16 	{%r171, %r172, %r173, %r174, %r175, %r176, %r177, %r178}, [%rd34], %r105;
	mul.wide.u32 	%rd35, %r218, 2;
	add.s64 	%rd36, %rd1, %rd35;
	add.s64 	%rd37, %rd36, 96;
	wmma.load.b.sync.aligned.col.m16n16k16.global.f16 	{%r179, %r180, %r181, %r182, %r183, %r184, %r185, %r186}, [%rd37], %r107;
	wmma.mma.sync.aligned.col.col.m16n16k16.f16.f16 {%r227, %r226, %r225, %r224}, {%r171, %r172, %r173, %r174, %r175, %r176, %r177, %r178}, {%r179, %r180, %r181, %r182, %r183, %r184, %r185, %r186}, {%r227, %r226, %r225, %r224};
$L__BB0_11:
	add.s32 	%r248, %r248, 64;
	add.s32 	%r218, %r218, 64;
	shl.b32 	%r187, %r105, 6;
	add.s32 	%r217, %r217, %r187;
	add.s32 	%r216, %r216, %r187;
	add.s32 	%r215, %r215, %r187;
	add.s32 	%r214, %r214, %r187;
	add.s32 	%r213, %r213, 4;
	setp.ne.s32 	%p10, %r213, 0;
	@%p10 bra 	$L__BB0_3;
$L__BB0_12:
	setp.eq.s32 	%p11, %r7, 0;
	@%p11 bra 	$L__BB0_17;
	add.s32 	%r251, %r248, %r5;
	mul.lo.s32 	%r250, %r248, %r105;
	shl.b32 	%r73, %r105, 4;
	neg.s32 	%r249, %r7;
	not.pred 	%p12, %p1;
	cvt.u64.u32 	%rd39, %r3;
$L__BB0_14:
	.pragma "nounroll";
	@%p12 bra 	$L__BB0_16;
	cvt.s64.s32 	%rd38, %r250;
	add.s64 	%rd40, %rd38, %rd39;
	shl.b64 	%rd41, %rd40, 1;
	add.s64 	%rd42, %rd2, %rd41;
	wmma.load.a.sync.aligned.col.m16n16k16.global.f16 	{%r188, %r189, %r190, %r191, %r192, %r193, %r194, %r195}, [%rd42], %r105;
	mul.wide.u32 	%rd43, %r251, 2;
	add.s64 	%rd44, %rd1, %rd43;
	wmma.load.b.sync.aligned.col.m16n16k16.global.f16 	{%r196, %r197, %r198, %r199, %r200, %r201, %r202, %r203}, [%rd44], %r107;
	wmma.mma.sync.aligned.col.col.m16n16k16.f16.f16 {%r227, %r226, %r225, %r224}, {%r188, %r189, %r190, %r191, %r192, %r193, %r194, %r195}, {%r196, %r197, %r198, %r199, %r200, %r201, %r202, %r203}, {%r227, %r226, %r225, %r224};
$L__BB0_16:
	add.s32 	%r251, %r251, 16;
	add.s32 	%r250, %r250, %r73;
	add.s32 	%r249, %r249, 1;
	setp.ne.s32 	%p13, %r249, 0;
	@%p13 bra 	$L__BB0_14;
$L__BB0_17:
	ld.param.u64 	%rd54, [_Z11wmma_matmulP6__halfS0_S0_S0_iiiff_param_3];
	ld.param.u64 	%rd53, [_Z11wmma_matmulP6__halfS0_S0_S0_iiiff_param_2];
	cvta.to.global.u64 	%rd45, %rd53;
	mul.lo.s32 	%r204, %r105, %r4;
	cvt.s64.s32 	%rd46, %r204;
	cvt.u64.u32 	%rd47, %r3;
	add.s64 	%rd48, %rd46, %rd47;
	shl.b64 	%rd49, %rd48, 1;
	add.s64 	%rd50, %rd45, %rd49;
	wmma.load.c.sync.aligned.col.m16n16k16.global.f16 	{%r205, %r206, %r207, %r208}, [%rd50], %r105;
	mov.b32 	{%rs8, %rs17}, %r227;
	// begin inline asm
	{mul.f16 %rs6,%rs3,%rs8;
}
	// end inline asm
	mov.b32 	{%rs11, %rs20}, %r205;
	// begin inline asm
	{mul.f16 %rs9,%rs4,%rs11;
}
	// end inline asm
	// begin inline asm
	{add.f16 %rs12,%rs6,%rs9;
}
	// end inline asm
	// begin inline asm
	{mul.f16 %rs15,%rs3,%rs17;
}
	// end inline asm
	// begin inline asm
	{mul.f16 %rs18,%rs4,%rs20;
}
	// end inline asm
	// begin inline asm
	{add.f16 %rs21,%rs15,%rs18;
}
	// end inline asm
	mov.b32 	%r209, {%rs12, %rs21};
	mov.b32 	{%rs26, %rs35}, %r226;
	// begin inline asm
	{mul.f16 %rs24,%rs3,%rs26;
}
	// end inline asm
	mov.b32 	{%rs29, %rs38}, %r206;
	// begin inline asm
	{mul.f16 %rs27,%rs4,%rs29;
}
	// end inline asm
	// begin inline asm
	{add.f16 %rs30,%rs24,%rs27;
}
	// end inline asm
	// begin inline asm
	{mul.f16 %rs33,%rs3,%rs35;
}
	// end inline asm
	// begin inline asm
	{mul.f16 %rs36,%rs4,%rs38;
}
	// end inline asm
	// begin inline asm
	{add.f16 %rs39,%rs33,%rs36;
}
	// end inline asm
	mov.b32 	%r210, {%rs30, %rs39};
	mov.b32 	{%rs44, %rs53}, %r225;
	// begin inline asm
	{mul.f16 %rs42,%rs3,%rs44;
}
	// end inline asm
	mov.b32 	{%rs47, %rs56}, %r207;
	// begin inline asm
	{mul.f16 %rs45,%rs4,%rs47;
}
	// end inline asm
	// begin inline asm
	{add.f16 %rs48,%rs42,%rs45;
}
	// end inline asm
	// begin inline asm
	{mul.f16 %rs51,%rs3,%rs53;
}
	// end inline asm
	// begin inline asm
	{mul.f16 %rs54,%rs4,%rs56;
}
	// end inline asm
	// begin inline asm
	{add.f16 %rs57,%rs51,%rs54;
}
	// end inline asm
	mov.b32 	%r211, {%rs48, %rs57};
	mov.b32 	{%rs62, %rs71}, %r224;
	// begin inline asm
	{mul.f16 %rs60,%rs3,%rs62;
}
	// end inline asm
	mov.b32 	{%rs65, %rs74}, %r208;
	// begin inline asm
	{mul.f16 %rs63,%rs4,%rs65;
}
	// end inline asm
	// begin inline asm
	{add.f16 %rs66,%rs60,%rs63;
}
	// end inline asm
	// begin inline asm
	{mul.f16 %rs69,%rs3,%rs71;
}
	// end inline asm
	// begin inline asm
	{mul.f16 %rs72,%rs4,%rs74;
}
	// end inline asm
	// begin inline asm
	{add.f16 %rs75,%rs69,%rs72;
}
	// end inline asm
	mov.b32 	%r212, {%rs66, %rs75};
	cvta.to.global.u64 	%rd51, %rd54;
	add.s64 	%rd52, %rd51, %rd49;
	wmma.store.d.sync.aligned.col.m16n16k16.global.f16 	[%rd52], {%r209, %r210, %r211, %r212}, %r105;
	ret;

}
	// .globl	_Z17convertFp32ToFp16PfP6__halfi
.visible .entry _Z17convertFp32ToFp16PfP6__halfi(
	.param .u64 .ptr .align 1 _Z17convertFp32ToFp16PfP6__halfi_param_0,
	.param .u64 .ptr .align 1 _Z17convertFp32ToFp16PfP6__halfi_param_1,
	.param .u32 _Z17convertFp32ToFp16PfP6__halfi_param_2
)
{
	.reg .pred 	%p<2>;
	.reg .b16 	%rs<2>;
	.reg .b32 	%r<6>;
	.reg .b32 	%f<2>;
	.reg .b64 	%rd<9>;

	ld.param.u64 	%rd1, [_Z17convertFp32ToFp16PfP6__halfi_param_0];
	ld.param.u64 	%rd2, [_Z17convertFp32ToFp16PfP6__halfi_param_1];
	ld.param.u32 	%r2, [_Z17convertFp32ToFp16PfP6__halfi_param_2];
	mov.u32 	%r3, %ctaid.x;
	mov.u32 	%r4, %ntid.x;
	mov.u32 	%r5, %tid.x;
	mad.lo.s32 	%r1, %r3, %r4, %r5;
	setp.ge.s32 	%p1, %r1, %r2;
	@%p1 bra 	$L__BB1_2;
	cvta.to.global.u64 	%rd3, %rd1;
	cvta.to.global.u64 	%rd4, %rd2;
	mul.wide.s32 	%rd5, %r1, 4;
	add.s64 	%rd6, %rd3, %rd5;
	ld.global.f32 	%f1, [%rd6];
	// begin inline asm
	{  cvt.rn.f16.f32 %rs1, %f1;}

	// end inline asm
	mul.wide.s32 	%rd7, %r1, 2;
	add.s64 	%rd8, %rd4, %rd7;
	st.global.u16 	[%rd8], %rs1;
$L__BB1_2:
	ret;

}


// ===== COMPILED SASS (sm_100) =====

	.target	sm_100

	.elftype	@"ET_EXEC"


//--------------------- .note.nv.tkinfo           --------------------------
	.section	.note.nv.tkinfo,"",@"SHT_NOTE"
	.sectionflags	@"SHF_NOTE_NV_TKINFO"
	.tkinfo
        /*0018*/ 	.word	0x00000002
        /*0030*/ 	.string	""
        /*0030*/ 	.string	"ptxas"
        /*0030*/ 	.string	"Cuda compilation tools, release 13.0, V13.0.88"
        /*0030*/ 	.string	"Build cuda_13.0.r13.0/compiler.36424714_0"
        /*0030*/ 	.string	"-arch sm_100 -m 64 "



//--------------------- .note.nv.cuinfo           --------------------------
	.section	.note.nv.cuinfo,"",@"SHT_NOTE"
	.sectionflags	@"SHF_NOTE_NV_CUINFO"
        /*0018*/ 	.short	0x0002
        /*001a*/ 	.short	0x0064
        /*001c*/ 	.short	0x0082
	.zero		2


//--------------------- .nv.info                  --------------------------
	.section	.nv.info,"",@"SHT_CUDA_INFO"
	.align	4


	//----- nvinfo : EIATTR_REGCOUNT
	.align		4
        /*0000*/ 	.byte	0x04, 0x2f
        /*0002*/ 	.short	(.L_1 - .L_0)
	.align		4
.L_0:
        /*0004*/ 	.word	index@(_Z11wmma_matmulP6__halfS0_S0_S0_iiiff)
        /*0008*/ 	.word	0x00000020


	//----- nvinfo : EIATTR_FRAME_SIZE
	.align		4
.L_1:
        /*000c*/ 	.byte	0x04, 0x11
        /*000e*/ 	.short	(.L_3 - .L_2)
	.align		4
.L_2:
        /*0010*/ 	.word	index@(_Z11wmma_matmulP6__halfS0_S0_S0_iiiff)
        /*0014*/ 	.word	0x00000000


	//----- nvinfo : EIATTR_REGCOUNT
	.align		4
.L_3:
        /*0018*/ 	.byte	0x04, 0x2f
        /*001a*/ 	.short	(.L_5 - .L_4)
	.align		4
.L_4:
        /*001c*/ 	.word	index@(_Z17convertFp32ToFp16PfP6__halfi)
        /*0020*/ 	.word	0x0000000a


	//----- nvinfo : EIATTR_FRAME_SIZE
	.align		4
.L_5:
        /*0024*/ 	.byte	0x04, 0x11
        /*0026*/ 	.short	(.L_7 - .L_6)
	.align		4
.L_6:
        /*0028*/ 	.word	index@(_Z17convertFp32ToFp16PfP6__halfi)
        /*002c*/ 	.word	0x00000000


	//----- nvinfo : EIATTR_MIN_STACK_SIZE
	.align		4
.L_7:
        /*0030*/ 	.byte	0x04, 0x12
        /*0032*/ 	.short	(.L_9 - .L_8)
	.align		4
.L_8:
        /*0034*/ 	.word	index@(_Z17convertFp32ToFp16PfP6__halfi)
        /*0038*/ 	.word	0x00000000


	//----- nvinfo : EIATTR_MIN_STACK_SIZE
	.align		4
.L_9:
        /*003c*/ 	.byte	0x04, 0x12
        /*003e*/ 	.short	(.L_11 - .L_10)
	.align		4
.L_10:
        /*0040*/ 	.word	index@(_Z11wmma_matmulP6__halfS0_S0_S0_iiiff)
        /*0044*/ 	.word	0x00000000
.L_11:


//--------------------- .nv.compat                --------------------------
	.section	.nv.compat,"",@"SHT_CUDA_COMPAT_INFO"
	.align	4
        /*0000*/ 	.byte	0x02, 0x09, 0x00, 0x00, 0x02, 0x02, 0x01, 0x00, 0x02, 0x05, 0x05, 0x00, 0x03, 0x07, 0x01, 0x01
        /*0010*/ 	.byte	0x02, 0x03, 0x00, 0x00, 0x02, 0x06, 0x01, 0x00, 0x04, 0x0b, 0x08, 0x00, 0x09, 0x00, 0x00, 0x00
        /*0020*/ 	.byte	0x00, 0x00, 0x00, 0x00


//--------------------- .nv.info._Z17convertFp32ToFp16PfP6__halfi --------------------------
	.section	.nv.info._Z17convertFp32ToFp16PfP6__halfi,"",@"SHT_CUDA_INFO"
	.sectionflags	@""
	.align	4


	//----- nvinfo : EIATTR_CUDA_API_VERSION
	.align		4
        /*0000*/ 	.byte	0x04, 0x37
        /*0002*/ 	.short	(.L_13 - .L_12)
.L_12:
        /*0004*/ 	.word	0x00000082


	//----- nvinfo : EIATTR_KPARAM_INFO
	.align		4
.L_13:
        /*0008*/ 	.byte	0x04, 0x17
        /*000a*/ 	.short	(.L_15 - .L_14)
.L_14:
        /*000c*/ 	.word	0x00000000
        /*0010*/ 	.short	0x0002
        /*0012*/ 	.short	0x0010
        /*0014*/ 	.byte	0x00, 0xf0, 0x11, 0x00


	//----- nvinfo : EIATTR_KPARAM_INFO
	.align		4
.L_15:
        /*0018*/ 	.byte	0x04, 0x17
        /*001a*/ 	.short	(.L_17 - .L_16)
.L_16:
        /*001c*/ 	.word	0x00000000
        /*0020*/ 	.short	0x0001
        /*0022*/ 	.short	0x0008
        /*0024*/ 	.byte	0x00, 0xf5, 0x21, 0x00


	//----- nvinfo : EIATTR_KPARAM_INFO
	.align		4
.L_17:
        /*0028*/ 	.byte	0x04, 0x17
        /*002a*/ 	.short	(.L_19 - .L_18)
.L_18:
        /*002c*/ 	.word	0x00000000
        /*0030*/ 	.short	0x0000
        /*0032*/ 	.short	0x0000
        /*0034*/ 	.byte	0x00, 0xf5, 0x21, 0x00


	//----- nvinfo : EIATTR_SPARSE_MMA_MASK
	.align		4
.L_19:
        /*0038*/ 	.byte	0x03, 0x50
        /*003a*/ 	.short	0x0000


	//----- nvinfo : EIATTR_MAXREG_COUNT
	.align		4
        /*003c*/ 	.byte	0x03, 0x1b
        /*003e*/ 	.short	0x00ff


	//----- nvinfo : EIATTR_MERCURY_ISA_VERSION
	.align		4
        /*0040*/ 	.byte	0x03, 0x5f
        /*0042*/ 	.short	0x0101


	//----- nvinfo : EIATTR_VRC_CTA_INIT_COUNT
	.align		4
        /*0044*/ 	.byte	0x02, 0x4a
	.zero		1
	.zero		1


	//----- nvinfo : EIATTR_EXIT_INSTR_OFFSETS
	.align		4
        /*0048*/ 	.byte	0x04, 0x1c
        /*004a*/ 	.short	(.L_21 - .L_20)


	//   ....[0]....
.L_20:
        /*004c*/ 	.word	0x00000070


	//   ....[1]....
        /*0050*/ 	.word	0x00000100


	//----- nvinfo : EIATTR_CBANK_PARAM_SIZE
	.align		4
.L_21:
        /*0054*/ 	.byte	0x03, 0x19
        /*0056*/ 	.short	0x0014


	//----- nvinfo : EIATTR_PARAM_CBANK
	.align		4
        /*0058*/ 	.byte	0x04, 0x0a
        /*005a*/ 	.short	(.L_23 - .L_22)
	.align		4
.L_22:
        /*005c*/ 	.word	index@(.nv.constant0._Z17convertFp32ToFp16PfP6__halfi)
        /*0060*/ 	.short	0x0380
        /*0062*/ 	.short	0x0014


	//----- nvinfo : EIATTR_SW_WAR
	.align		4
.L_23:
        /*0064*/ 	.byte	0x04, 0x36
        /*0066*/ 	.short	(.L_25 - .L_24)
.L_24:
        /*0068*/ 	.word	0x00000008
.L_25:


//--------------------- .nv.info._Z11wmma_matmulP6__halfS0_S0_S0_iiiff --------------------------
	.section	.nv.info._Z11wmma_matmulP6__halfS0_S0_S0_iiiff,"",@"SHT_CUDA_INFO"
	.sectionflags	@""
	.align	4


	//----- nvinfo : EIATTR_CUDA_API_VERSION
	.align		4
        /*0000*/ 	.byte	0x04, 0x37
        /*0002*/ 	.short	(.L_27 - .L_26)
.L_26:
        /*0004*/ 	.word	0x00000082


	//----- nvinfo : EIATTR_KPARAM_INFO
	.align		4
.L_27:
        /*0008*/ 	.byte	0x04, 0x17
        /*000a*/ 	.short	(.L_29 - .L_28)
.L_28:
        /*000c*/ 	.word	0x00000000
        /*0010*/ 	.short	0x0008
        /*0012*/ 	.short	0x0030
        /*0014*/ 	.byte	0x00, 0xf0, 0x11, 0x00


	//----- nvinfo : EIATTR_KPARAM_INFO
	.align		4
.L_29:
        /*0018*/ 	.byte	0x04, 0x17
        /*001a*/ 	.short	(.L_31 - .L_30)
.L_30:
        /*001c*/ 	.word	0x00000000
        /*0020*/ 	.short	0x0007
        /*0022*/ 	.short	0x002c
        /*0024*/ 	.byte	0x00, 0xf0, 0x11, 0x00


	//----- nvinfo : EIATTR_KPARAM_INFO
	.align		4
.L_31:
        /*0028*/ 	.byte	0x04, 0x17
        /*002a*/ 	.short	(.L_33 - .L_32)
.L_32:
        /*002c*/ 	.word	0x00000000
        /*0030*/ 	.short	0x0006
        /*0032*/ 	.short	0x0028
        /*0034*/ 	.byte	0x00, 0xf0, 0x11, 0x00


	//----- nvinfo : EIATTR_KPARAM_INFO
	.align		4
.L_33:
        /*0038*/ 	.byte	0x04, 0x17
        /*003a*/ 	.short	(.L_35 - .L_34)
.L_34:
        /*003c*/ 	.word	0x00000000
        /*0040*/ 	.short	0x0005
        /*0042*/ 	.short	0x0024
        /*0044*/ 	.byte	0x00, 0xf0, 0x11, 0x00


	//----- nvinfo : EIATTR_KPARAM_INFO
	.align		4
.L_35:
        /*0048*/ 	.byte	0x04, 0x17
        /*004a*/ 	.short	(.L_37 - .L_36)
.L_36:
        /*004c*/ 	.word	0x00000000
        /*0050*/ 	.short	0x0004
        /*0052*/ 	.short	0x0020
        /*0054*/ 	.byte	0x00, 0xf0, 0x11, 0x00


	//----- nvinfo : EIATTR_KPARAM_INFO
	.align		4
.L_37:
        /*0058*/ 	.byte	0x04, 0x17
        /*005a*/ 	.short	(.L_39 - .L_38)
.L_38:
        /*005c*/ 	.word	0x00000000
        /*0060*/ 	.short	0x0003
        /*0062*/ 	.short	0x0018
        /*0064*/ 	.byte	0x00, 0xf5, 0x21, 0x00


	//----- nvinfo : EIATTR_KPARAM_INFO
	.align		4
.L_39:
        /*0068*/ 	.byte	0x04, 0x17
        /*006a*/ 	.short	(.L_41 - .L_40)
.L_40:
        /*006c*/ 	.word	0x00000000
        /*0070*/ 	.short	0x0002
        /*0072*/ 	.short	0x0010
        /*0074*/ 	.byte	0x00, 0xf5, 0x21, 0x00


	//----- nvinfo : EIATTR_KPARAM_INFO
	.align		4
.L_41:
        /*0078*/ 	.byte	0x04, 0x17
        /*007a*/ 	.short	(.L_43 - .L_42)
.L_42:
        /*007c*/ 	.word	0x00000000
        /*0080*/ 	.short	0x0001
        /*0082*/ 	.short	0x0008
        /*0084*/ 	.byte	0x00, 0xf5, 0x21, 0x00


	//----- nvinfo : EIATTR_KPARAM_INFO
	.align		4
.L_43:
        /*0088*/ 	.byte	0x04, 0x17
        /*008a*/ 	.short	(.L_45 - .L_44)
.L_44:
        /*008c*/ 	.word	0x00000000
        /*0090*/ 	.short	0x0000
        /*0092*/ 	.short	0x0000
        /*0094*/ 	.byte	0x00, 0xf5, 0x21, 0x00


	//----- nvinfo : EIATTR_SPARSE_MMA_MASK
	.align		4
.L_45:
        /*0098*/ 	.byte	0x03, 0x50
        /*009a*/ 	.short	0x0000


	//----- nvinfo : EIATTR_WMMA_USED
	.align		4
        /*009c*/ 	.byte	0x01, 0x2b
	.zero		2


	//----- nvinfo : EIATTR_MAXREG_COUNT
	.align		4
        /*00a0*/ 	.byte	0x03, 0x1b
        /*00a2*/ 	.short	0x00ff


	//----- nvinfo : EIATTR_MERCURY_ISA_VERSION
	.align		4
        /*00a4*/ 	.byte	0x03, 0x5f
        /*00a6*/ 	.short	0x0101


	//----- nvinfo : EIATTR_VRC_CTA_INIT_COUNT
	.align		4
        /*00a8*/ 	.byte	0x02, 0x4a
	.zero		1
	.zero		1


	//----- nvinfo : EIATTR_EXIT_INSTR_OFFSETS
	.align		4
        /*00ac*/ 	.byte	0x04, 0x1c
        /*00ae*/ 	.short	(.L_47 - .L_46)


	//   ....[0]....
.L_46:
        /*00b0*/ 	.word	0x000013d0


	//----- nvinfo : EIATTR_CRS_STACK_SIZE
	.align		4
.L_47:
        /*00b4*/ 	.byte	0x04, 0x1e
        /*00b6*/ 	.short	(.L_49 - .L_48)
.L_48:
        /*00b8*/ 	.word	0x00000000


	//----- nvinfo : EIATTR_CBANK_PARAM_SIZE
	.align		4
.L_49:
        /*00bc*/ 	.byte	0x03, 0x19
        /*00be*/ 	.short	0x0034


	//----- nvinfo : EIATTR_PARAM_CBANK
	.align		4
        /*00c0*/ 	.byte	0x04, 0x0a
        /*00c2*/ 	.short	(.L_51 - .L_50)
	.align		4
.L_50:
        /*00c4*/ 	.word	index@(.nv.constant0._Z11wmma_matmulP6__halfS0_S0_S0_iiiff)
        /*00c8*/ 	.short	0x0380
        /*00ca*/ 	.short	0x0034


	//----- nvinfo : EIATTR_SW_WAR
	.align		4
.L_51:
        /*00cc*/ 	.byte	0x04, 0x36
        /*00ce*/ 	.short	(.L_53 - .L_52)
.L_52:
        /*00d0*/ 	.word	0x00000008
.L_53:


//--------------------- .nv.callgraph             --------------------------
	.section	.nv.callgraph,"",@"SHT_CUDA_CALLGRAPH"
	.align	4
	.sectionentsize	8
	.align		4
        /*0000*/ 	.word	0x00000000
	.align		4
        /*0004*/ 	.word	0xffffffff
	.align		4
        /*0008*/ 	.word	0x00000000
	.align		4
        /*000c*/ 	.word	0xfffffffe
	.align		4
        /*0010*/ 	.word	0x00000000
	.align		4
        /*0014*/ 	.word	0xfffffffd
	.align		4
        /*0018*/ 	.word	0x00000000
	.align		4
        /*001c*/ 	.word	0xfffffffc


//--------------------- .text._Z17convertFp32ToFp16PfP6__halfi --------------------------
	.section	.text._Z17convertFp32ToFp16PfP6__halfi,"ax",@progbits
	.align	128
        .global         _Z17convertFp32ToFp16PfP6__halfi
        .type           _Z17convertFp32ToFp16PfP6__halfi,@function
        .size           _Z17convertFp32ToFp16PfP6__halfi,(.L_x_12 - _Z17convertFp32ToFp16PfP6__halfi)
        .other          _Z17convertFp32ToFp16PfP6__halfi,@"STO_CUDA_ENTRY STV_DEFAULT"
_Z17convertFp32ToFp16PfP6__halfi:
.text._Z17convertFp32ToFp16PfP6__halfi:
[----:B------:R-:W-:Y:S01]  /*0000*/  LDC R1, c[0x0][0x37c] ;  /* 0x0000df00ff017b82 */ /* 0x000fe20000000800 */
[----:B------:R-:W0:Y:S07]  /*0010*/  S2R R0, SR_TID.X ;  /* 0x0000000000007919 */ /* 0x000e2e0000002100 */
[----:B------:R-:W0:Y:S01]  /*0020*/  S2UR UR4, SR_CTAID.X ;  /* 0x00000000000479c3 */ /* 0x000e220000002500 */
[----:B------:R-:W1:Y:S07]  /*0030*/  LDCU UR5, c[0x0][0x390] ;  /* 0x00007200ff0577ac */ /* 0x000e6e0008000800 */
[----:B------:R-:W0:Y:S02]  /*0040*/  LDC R7, c[0x0][0x360] ;  /* 0x0000d800ff077b82 */ /* 0x000e240000000800 */
[----:B0-----:R-:W-:-:S05]  /*0050*/  IMAD R7, R7, UR4, R0 ;  /* 0x0000000407077c24 */ /* 0x001fca000f8e0200 */
[----:B-1----:R-:W-:-:S13]  /*0060*/  ISETP.GE.AND P0, PT, R7, UR5, PT ;  /* 0x0000000507007c0c */ /* 0x002fda000bf06270 */
[----:B------:R-:W-:Y:S05]  /*0070*/  @P0 EXIT ;  /* 0x000000000000094d */ /* 0x000fea0003800000 */
[----:B------:R-:W0:Y:S01]  /*0080*/  LDC.64 R2, c[0x0][0x380] ;  /* 0x0000e000ff027b82 */ /* 0x000e220000000a00 */
[----:B------:R-:W1:Y:S07]  /*0090*/  LDCU.64 UR4, c[0x0][0x358] ;  /* 0x00006b00ff0477ac */ /* 0x000e6e0008000a00 */
[----:B------:R-:W2:Y:S01]  /*00a0*/  LDC.64 R4, c[0x0][0x388] ;  /* 0x0000e200ff047b82 */ /* 0x000ea20000000a00 */
[----:B0-----:R-:W-:-:S06]  /*00b0*/  IMAD.WIDE R2, R7, 0x4, R2 ;  /* 0x0000000407027825 */ /* 0x001fcc00078e0202 */
[----:B-1----:R-:W3:Y:S01]  /*00c0*/  LDG.E R2, desc[UR4][R2.64] ;  /* 0x0000000402027981 */ /* 0x002ee2000c1e1900 */
[----:B--2---:R-:W-:Y:S01]  /*00d0*/  IMAD.WIDE R4, R7, 0x2, R4 ;  /* 0x0000000207047825 */ /* 0x004fe200078e0204 */
[----:B---3--:R-:W-:-:S05]  /*00e0*/  F2FP.F16.F32.PACK_AB R0, RZ, R2 ;  /* 0x00000002ff00723e */ /* 0x008fca00000000ff */
[----:B------:R-:W-:Y:S01]  /*00f0*/  STG.E.U16 desc[UR4][R4.64], R0 ;  /* 0x0000000004007986 */ /* 0x000fe2000c101504 */
[----:B------:R-:W-:Y:S05]  /*0100*/  EXIT ;  /* 0x000000000000794d */ /* 0x000fea0003800000 */
.L_x_0:
[----:B------:R-:W-:-:S00]  /*0110*/  BRA `(.L_x_0) ;  /* 0xfffffffc00fc7947 */ /* 0x000fc0000383ffff */
[----:B------:R-:W-:-:S00]  /*0120*/  NOP ;  /* 0x0000000000007918 */ /* 0x000fc00000000000 */
        /* <DEDUP_REMOVED lines=13> */
.L_x_12:


//--------------------- .text._Z11wmma_matmulP6__halfS0_S0_S0_iiiff --------------------------
	.section	.text._Z11wmma_matmulP6__halfS0_S0_S0_iiiff,"ax",@progbits
	.align	128
        .global         _Z11wmma_matmulP6__halfS0_S0_S0_iiiff
        .type           _Z11wmma_matmulP6__halfS0_S0_S0_iiiff,@function
        .size           _Z11wmma_matmulP6__halfS0_S0_S0_iiiff,(.L_x_13 - _Z11wmma_matmulP6__halfS0_S0_S0_iiiff)
        .other          _Z11wmma_matmulP6__halfS0_S0_S0_iiiff,@"STO_CUDA_ENTRY STV_DEFAULT"
_Z11wmma_matmulP6__halfS0_S0_S0_iiiff:
.text._Z11wmma_matmulP6__halfS0_S0_S0_iiiff:
[----:B------:R-:W-:Y:S01]  /*0000*/  LDC R1, c[0x0][0x37c] ;  /* 0x0000df00ff017b82 */ /* 0x000fe20000000800 */
[----:B------:R-:W0:Y:S07]  /*0010*/  S2R R3, SR_TID.X ;  /* 0x0000000000037919 */ /* 0x000e2e0000002100 */
[----:B------:R-:W0:Y:S01]  /*0020*/  S2UR UR4, SR_CTAID.X ;  /* 0x00000000000479c3 */ /* 0x000e220000002500 */
[----:B------:R-:W1:Y:S01]  /*0030*/  LDCU.64 UR8, c[0x0][0x3a8] ;  /* 0x00007500ff0877ac */ /* 0x000e620008000a00 */
[----:B------:R-:W-:Y:S01]  /*0040*/  CS2R R12, SRZ ;  /* 0x00000000000c7805 */ /* 0x000fe2000001ff00 */
[----:B------:R-:W2:Y:S01]  /*0050*/  S2R R2, SR_TID.Y ;  /* 0x0000000000027919 */ /* 0x000ea20000002200 */
[----:B------:R-:W-:Y:S01]  /*0060*/  CS2R R6, SRZ ;  /* 0x0000000000067805 */ /* 0x000fe2000001ff00 */
[----:B------:R-:W3:Y:S03]  /*0070*/  LDCU.64 UR6, c[0x0][0x358] ;  /* 0x00006b00ff0677ac */ /* 0x000ee60008000a00 */
[----:B------:R-:W0:Y:S08]  /*0080*/  LDC R0, c[0x0][0x360] ;  /* 0x0000d800ff007b82 */ /* 0x000e300000000800 */
[----:B------:R-:W2:Y:S01]  /*0090*/  S2UR UR5, SR_CTAID.Y ;  /* 0x00000000000579c3 */ /* 0x000ea20000002600 */
[----:B-1----:R-:W-:-:S07]  /*00a0*/  UISETP.GE.AND UP0, UPT, UR8, 0x1, UPT ;  /* 0x000000010800788c */ /* 0x002fce000bf06270 */
[----:B------:R-:W2:Y:S08]  /*00b0*/  LDC R23, c[0x0][0x364] ;  /* 0x0000d900ff177b82 */ /* 0x000eb00000000800 */
[----:B------:R-:W1:Y:S01]  /*00c0*/  LDC R4, c[0x0][0x3b0] ;  /* 0x0000ec00ff047b82 */ /* 0x000e620000000800 */
[----:B0-----:R-:W-:-:S05]  /*00d0*/  IMAD R0, R0, UR4, R3 ;  /* 0x0000000400007c24 */ /* 0x001fca000f8e0203 */
[----:B------:R-:W-:-:S04]  /*00e0*/  SHF.R.U32.HI R0, RZ, 0x1, R0 ;  /* 0x00000001ff007819 */ /* 0x000fc80000011600 */
[----:B------:R-:W-:Y:S01]  /*00f0*/  LOP3.LUT R22, R0, 0x7ffffff0, RZ, 0xc0, !PT ;  /* 0x7ffffff000167812 */ /* 0x000fe200078ec0ff */
[----:B--2---:R-:W-:-:S04]  /*0100*/  IMAD R23, R23, UR5, R2 ;  /* 0x0000000517177c24 */ /* 0x004fc8000f8e0202 */
[----:B------:R-:W-:Y:S01]  /*0110*/  IMAD.SHL.U32 R23, R23, 0x10, RZ ;  /* 0x0000001017177824 */ /* 0x000fe200078e00ff */
[----:B-1----:R-:W-:Y:S01]  /*0120*/  F2FP.F16.F32.PACK_AB R3, R4, UR9 ;  /* 0x0000000904037c3e */ /* 0x002fe200080000ff */
[----:B---3--:R-:W-:Y:S06]  /*0130*/  BRA.U !UP0, `(.L_x_1) ;  /* 0x0000000d08e07547 */ /* 0x008fec000b800000 */
[----:B------:R-:W0:Y:S01]  /*0140*/  LDCU.64 UR12, c[0x0][0x3a0] ;  /* 0x00007400ff0c77ac */ /* 0x000e220008000a00 */
[----:B------:R-:W-:Y:S01]  /*0150*/  IMAD R17, R22, UR8, RZ ;  /* 0x0000000816117c24 */ /* 0x000fe2000f8e02ff */
[----:B------:R-:W-:Y:S01]  /*0160*/  CS2R R6, SRZ ;  /* 0x0000000000067805 */ /* 0x000fe2000001ff00 */
[----:B------:R-:W-:Y:S01]  /*0170*/  IMAD.MOV.U32 R4, RZ, RZ, RZ ;  /* 0x000000ffff047224 */ /* 0x000fe200078e00ff */
[----:B------:R-:W-:Y:S01]  /*0180*/  UISETP.GE.U32.AND UP0, UPT, UR8, 0x31, UPT ;  /* 0x000000310800788c */ /* 0x000fe2000bf06070 */
[----:B------:R-:W-:Y:S01]  /*0190*/  IMAD.MOV.U32 R12, RZ, RZ, RZ ;  /* 0x000000ffff0c7224 */ /* 0x000fe200078e00ff */
[----:B------:R-:W-:Y:S01]  /*01a0*/  UIADD3 UR4, UPT, UPT, UR8, -0x1, URZ ;  /* 0xffffffff08047890 */ /* 0x000fe2000fffe0ff */
[----:B------:R-:W1:Y:S03]  /*01b0*/  LDCU.64 UR10, c[0x0][0x380] ;  /* 0x00007000ff0a77ac */ /* 0x000e660008000a00 */
[----:B------:R-:W-:-:S04]  /*01c0*/  ULEA.HI UR4, UR4, 0x1, URZ, 0x1c ;  /* 0x0000000104047891 */ /* 0x000fc8000f8fe0ff */
[----:B------:R-:W-:Y:S01]  /*01d0*/  ULOP3.LUT UR5, UR4, 0x3, URZ, 0xc0, !UPT ;  /* 0x0000000304057892 */ /* 0x000fe2000f8ec0ff */
[----:B0-----:R-:W-:Y:S01]  /*01e0*/  IMAD.U32 R8, RZ, RZ, UR12 ;  /* 0x0000000cff087e24 */ /* 0x001fe2000f8e00ff */
[----:B------:R-:W-:-:S04]  /*01f0*/  ISETP.GE.AND P0, PT, R22, UR13, PT ;  /* 0x0000000d16007c0c */ /* 0x000fc8000bf06270 */
[----:B------:R-:W-:Y:S01]  /*0200*/  ISETP.LT.AND P0, PT, R23, R8, !P0 ;  /* 0x000000081700720c */ /* 0x000fe20004701270 */
[----:B------:R-:W-:-:S12]  /*0210*/  BRA.U !UP0, `(.L_x_2) ;  /* 0x0000000908d47547 */ /* 0x000fd8000b800000 */
[----:B------:R-:W-:Y:S01]  /*0220*/  ULOP3.LUT UR4, UR4, 0x1ffffffc, URZ, 0xc0, !UPT ;  /* 0x1ffffffc04047892 */ /* 0x000fe2000f8ec0ff */
[----:B------:R-:W-:Y:S01]  /*0230*/  BSSY.RECONVERGENT B0, `(.L_x_2) ;  /* 0x00000b3000007945 */ /* 0x000fe20003800200 */
[C---:B------:R-:W-:Y:S01]  /*0240*/  IMAD R5, R8.reuse, 0x30, RZ ;  /* 0x0000003008057824 */ /* 0x040fe200078e02ff */
[----:B------:R-:W-:Y:S01]  /*0250*/  CS2R R6, SRZ ;  /* 0x0000000000067805 */ /* 0x000fe2000001ff00 */
[----:B------:R-:W-:Y:S01]  /*0260*/  UIADD3 UR4, UPT, UPT, -UR4, URZ, URZ ;  /* 0x000000ff04047290 */ /* 0x000fe2000fffe1ff */
[C---:B------:R-:W-:Y:S01]  /*0270*/  IMAD.SHL.U32 R14, R8.reuse, 0x20, RZ ;  /* 0x00000020080e7824 */ /* 0x040fe200078e00ff */
[----:B------:R-:W0:Y:S01]  /*0280*/  LDCU UR12, c[0x0][0x3a0] ;  /* 0x00007400ff0c77ac */ /* 0x000e220008000800 */
[----:B------:R-:W-:Y:S02]  /*0290*/  IMAD.SHL.U32 R15, R8, 0x10, RZ ;  /* 0x00000010080f7824 */ /* 0x000fe400078e00ff */
[----:B------:R-:W-:Y:S01]  /*02a0*/  IMAD.MOV.U32 R16, RZ, RZ, RZ ;  /* 0x000000ffff107224 */ /* 0x000fe200078e00ff */
[----:B------:R-:W2:Y:S01]  /*02b0*/  LDCU.64 UR8, c[0x0][0x380] ;  /* 0x00007000ff0877ac */ /* 0x000ea20008000a00 */
[----:B------:R-:W-:-:S02]  /*02c0*/  IMAD.MOV.U32 R0, RZ, RZ, R17 ;  /* 0x000000ffff007224 */ /* 0x000fc400078e0011 */
[----:B------:R-:W-:Y:S02]  /*02d0*/  IMAD.MOV.U32 R4, RZ, RZ, RZ ;  /* 0x000000ffff047224 */ /* 0x000fe400078e00ff */
[----:B------:R-:W-:Y:S02]  /*02e0*/  IMAD.MOV.U32 R12, RZ, RZ, RZ ;  /* 0x000000ffff0c7224 */ /* 0x000fe400078e00ff */
[----:B------:R-:W-:-:S07]  /*02f0*/  IMAD.U32 R2, RZ, RZ, UR4 ;  /* 0x00000004ff027e24 */ /* 0x000fce000f8e00ff */
.L_x_7:
[----:B------:R-:W-:Y:S05]  /*0300*/  @!P0 BRA `(.L_x_3) ;  /* 0x0000000000988947 */ /* 0x000fea0003800000 */
[----:B------:R-:W3:Y:S01]  /*0310*/  S2R R20, SR_LANEID ;  /* 0x0000000000147919 */ /* 0x000ee20000000000 */
[----:B------:R-:W4:Y:S01]  /*0320*/  LDC R27, c[0x0][0x3a0] ;  /* 0x0000e800ff1b7b82 */ /* 0x000f220000000800 */
[----:B------:R-:W-:Y:S01]  /*0330*/  IADD3 R24, P1, PT, R23, R16, RZ ;  /* 0x0000001017187210 */ /* 0x000fe20007f3e0ff */
[----:B------:R-:W-:-:S03]  /*0340*/  IMAD.MOV.U32 R21, RZ, RZ, RZ ;  /* 0x000000ffff157224 */ /* 0x000fc600078e00ff */
[----:B------:R-:W-:Y:S02]  /*0350*/  LEA.HI.X.SX32 R19, R16, RZ, 0x1, P1 ;  /* 0x000000ff10137211 */ /* 0x000fe400008f0eff */
[C---:B--2---:R-:W-:Y:S01]  /*0360*/  LEA R11, P1, R24.reuse, UR8, 0x1 ;  /* 0x00000008180b7c11 */ /* 0x044fe2000f8208ff */
[----:B------:R-:W2:Y:S03]  /*0370*/  LDC R25, c[0x0][0x3a8] ;  /* 0x0000ea00ff197b82 */ /* 0x000ea60000000800 */
[----:B------:R-:W-:-:S05]  /*0380*/  LEA.HI.X R24, R24, UR9, R19, 0x1, P1 ;  /* 0x0000000918187c11 */ /* 0x000fca00088f0c13 */
[----:B------:R-:W5:Y:S01]  /*0390*/  LDC.64 R18, c[0x0][0x388] ;  /* 0x0000e200ff127b82 */ /* 0x000f620000000a00 */
[----:B----4-:R-:W-:Y:S02]  /*03a0*/  SHF.R.U32.HI R8, RZ, 0x1, R27 ;  /* 0x00000001ff087819 */ /* 0x010fe4000001161b */
[----:B---3--:R-:W-:Y:S02]  /*03b0*/  SHF.R.U32.HI R29, RZ, 0x2, R20 ;  /* 0x00000002ff1d7819 */ /* 0x008fe40000011614 */
[----:B------:R-:W-:-:S05]  /*03c0*/  LOP3.LUT R20, R20, 0x3, RZ, 0xc0, !PT ;  /* 0x0000000314147812 */ /* 0x000fca00078ec0ff */
[----:B------:R-:W-:-:S03]  /*03d0*/  IMAD.WIDE.U32 R8, R29, R8, R20 ;  /* 0x000000081d087225 */ /* 0x000fc600078e0014 */
[----:B------:R-:W-:-:S04]  /*03e0*/  LEA R10, P1, R8, R11, 0x2 ;  /* 0x0000000b080a7211 */ /* 0x000fc800078210ff */
[----:B------:R-:W-:Y:S02]  /*03f0*/  LEA.HI.X R11, R8, R24, R9, 0x2, P1 ;  /* 0x00000018080b7211 */ /* 0x000fe400008f1409 */
[----:B--2---:R-:W-:-:S03]  /*0400*/  SHF.R.U32.HI R8, RZ, 0x1, R25 ;  /* 0x00000001ff087819 */ /* 0x004fc60000011619 */
[----:B------:R-:W2:Y:S02]  /*0410*/  LDG.E R28, desc[UR6][R10.64+0x10] ;  /* 0x000010060a1c7981 */ /* 0x000ea4000c1e1900 */
[----:B------:R-:W-:Y:S02]  /*0420*/  IMAD.WIDE.U32 R8, R29, R8, R20 ;  /* 0x000000081d087225 */ /* 0x000fe400078e0014 */
[----:B------:R-:W3:Y:S02]  /*0430*/  LDG.E R29, desc[UR6][R10.64] ;  /* 0x000000060a1d7981 */ /* 0x000ee4000c1e1900 */
[----:B------:R-:W-:-:S05]  /*0440*/  IMAD.WIDE.U32 R20, R27, 0x10, R10 ;  /* 0x000000101b147825 */ /* 0x000fca00078e000a */
[----:B------:R-:W4:Y:S04]  /*0450*/  LDG.E R10, desc[UR6][R20.64] ;  /* 0x00000006140a7981 */ /* 0x000f28000c1e1900 */
[----:B------:R-:W4:Y:S01]  /*0460*/  LDG.E R11, desc[UR6][R20.64+0x10] ;  /* 0x00001006140b7981 */ /* 0x000f22000c1e1900 */
[----:B-----5:R-:W-:-:S03]  /*0470*/  IMAD.WIDE.U32 R18, R0, 0x2, R18 ;  /* 0x0000000200127825 */ /* 0x020fc600078e0012 */
[----:B------:R-:W-:-:S04]  /*0480*/  LEA R26, P1, R8, R18, 0x2 ;  /* 0x00000012081a7211 */ /* 0x000fc800078210ff */
[----:B------:R-:W-:-:S03]  /*0490*/  LEA.HI.X R27, R8, R19, R9, 0x2, P1 ;  /* 0x00000013081b7211 */ /* 0x000fc600008f1409 */
[----:B------:R-:W-:Y:S02]  /*04a0*/  IMAD.WIDE.U32 R24, R25, 0x10, R26 ;  /* 0x0000001019187825 */ /* 0x000fe400078e001a */
[----:B------:R-:W5:Y:S04]  /*04b0*/  LDG.E R18, desc[UR6][R26.64] ;  /* 0x000000061a127981 */ /* 0x000f68000c1e1900 */
[----:B------:R-:W5:Y:S04]  /*04c0*/  LDG.E R19, desc[UR6][R26.64+0x10] ;  /* 0x000010061a137981 */ /* 0x000f68000c1e1900 */
[----:B------:R-:W5:Y:S04]  /*04d0*/  LDG.E R20, desc[UR6][R24.64] ;  /* 0x0000000618147981 */ /* 0x000f68000c1e1900 */
[----:B------:R-:W5:Y:S01]  /*04e0*/  LDG.E R21, desc[UR6][R24.64+0x10] ;  /* 0x0000100618157981 */ /* 0x000f62000c1e1900 */
[----:B------:R-:W-:Y:S05]  /*04f0*/  WARPSYNC.ALL ;  /* 0x0000000000007948 */ /* 0x000fea0003800000 */
[----:B--2---:R-:W-:Y:S04]  /*0500*/  MOVM.16.MT88 R9, R28 ;  /* 0x000000001c09723a */ /* 0x004fe80000000000 */
[----:B---3--:R-:W-:Y:S04]  /*0510*/  MOVM.16.MT88 R8, R29 ;  /* 0x000000001d08723a */ /* 0x008fe80000000000 */
[----:B----4-:R-:W-:Y:S04]  /*0520*/  MOVM.16.MT88 R10, R10 ;  /* 0x000000000a0a723a */ /* 0x010fe80000000000 */
[----:B------:R-:W5:Y:S02]  /*0530*/  MOVM.16.MT88 R11, R11 ;  /* 0x000000000b0b723a */ /* 0x000f640000000000 */
[C---:B-----5:R-:W-:Y:S08]  /*0540*/  HMMA.16816.F16 R6, R8.reuse, R18, R6 ;  /* 0x000000120806723c */ /* 0x060ff00000000806 */
[----:B------:R-:W-:-:S15]  /*0550*/  HMMA.16816.F16 R12, R8, R20, R12 ;  /* 0x00000014080c723c */ /* 0x000fde000000080c */
[----:B------:R-:W-:-:S05]  /*0560*/  NOP ;  /* 0x0000000000007918 */ /* 0x000fca0000000000 */
.L_x_3:
        /* <DEDUP_REMOVED lines=39> */
.L_x_4:
        /* <DEDUP_REMOVED lines=39> */
.L_x_5:
        /* <DEDUP_REMOVED lines=39> */
.L_x_6:
[----:B------:R-:W-:Y:S02]  /*0cc0*/  VIADD R2, R2, 0x4 ;  /* 0x0000000402027836 */ /* 0x000fe40000000000 */
[----:B0-----:R-:W-:Y:S02]  /*0cd0*/  IMAD.U32 R8, RZ, RZ, UR12 ;  /* 0x0000000cff087e24 */ /* 0x001fe4000f8e00ff */
[----:B------:R-:W-:Y:S01]  /*0ce0*/  VIADD R4, R4, 0x40 ;  /* 0x0000004004047836 */ /* 0x000fe20000000000 */
[----:B------:R-:W-:Y:S01]  /*0cf0*/  ISETP.NE.AND P1, PT, R2, RZ, PT ;  /* 0x000000ff0200720c */ /* 0x000fe20003f25270 */
[----:B------:R-:W-:Y:S02]  /*0d00*/  VIADD R0, R0, 0x40 ;  /* 0x0000004000007836 */ /* 0x000fe40000000000 */
[C---:B------:R-:W-:Y:S02]  /*0d10*/  IMAD R5, R8.reuse, 0x40, R5 ;  /* 0x0000004008057824 */ /* 0x040fe400078e0205 */
[----:B------:R-:W-:-:S02]  /*0d20*/  IMAD R14, R8, 0x40, R14 ;  /* 0x00000040080e7824 */ /* 0x000fc400078e020e */
[C---:B------:R-:W-:Y:S02]  /*0d30*/  IMAD R15, R8.reuse, 0x40, R15 ;  /* 0x00000040080f7824 */ /* 0x040fe400078e020f */
[----:B------:R-:W-:-:S04]  /*0d40*/  IMAD R16, R8, 0x40, R16 ;  /* 0x0000004008107824 */ /* 0x000fc800078e0210 */
[----:B------:R-:W-:Y:S05]  /*0d50*/  @P1 BRA `(.L_x_7) ;  /* 0xfffffff400681947 */ /* 0x000fea000383ffff */
[----:B-12---:R-:W-:Y:S05]  /*0d60*/  BSYNC.RECONVERGENT B0 ;  /* 0x0000000000007941 */ /* 0x006fea0003800200 */
.L_x_2:
[----:B------:R-:W-:Y:S01]  /*0d70*/  UISETP.NE.AND UP0, UPT, UR5, URZ, UPT ;  /* 0x000000ff0500728c */ /* 0x000fe2000bf05270 */
[----:B------:R-:W-:Y:S08]  /*0d80*/  BSSY.RECONVERGENT B0, `(.L_x_1) ;  /* 0x0000033000007945 */ /* 0x000ff00003800200 */
[----:B------:R-:W-:Y:S05]  /*0d90*/  BRA.U !UP0, `(.L_x_8) ;  /* 0x0000000108c47547 */ /* 0x000fea000b800000 */
[----:B------:R-:W0:Y:S01]  /*0da0*/  LDC R0, c[0x0][0x3a8] ;  /* 0x0000ea00ff007b82 */ /* 0x000e220000000800 */
[----:B------:R-:W-:Y:S01]  /*0db0*/  UIADD3 UR4, UPT, UPT, -UR5, URZ, URZ ;  /* 0x000000ff05047290 */ /* 0x000fe2000fffe1ff */
[----:B------:R-:W-:Y:S02]  /*0dc0*/  IMAD.IADD R17, R17, 0x1, R4 ;  /* 0x0000000111117824 */ /* 0x000fe400078e0204 */
[----:B------:R-:W-:-:S03]  /*0dd0*/  IMAD R5, R4, R8, RZ ;  /* 0x0000000804057224 */ /* 0x000fc600078e02ff */
[----:B------:R-:W-:-:S07]  /*0de0*/  IMAD.U32 R2, RZ, RZ, UR4 ;  /* 0x00000004ff027e24 */ /* 0x000fce000f8e00ff */
.L_x_10:
[----:B------:R-:W2:Y:S01]  /*0df0*/  LDC R4, c[0x0][0x3a0] ;  /* 0x0000e800ff047b82 */ /* 0x000ea20000000800 */
[----:B------:R-:W-:-:S05]  /*0e00*/  VIADD R2, R2, 0x1 ;  /* 0x0000000102027836 */ /* 0x000fca0000000000 */
[----:B------:R-:W-:Y:S01]  /*0e10*/  ISETP.NE.AND P1, PT, R2, RZ, PT ;  /* 0x000000ff0200720c */ /* 0x000fe20003f25270 */
[----:B------:R-:W-:-:S12]  /*0e20*/  @!P0 BRA `(.L_x_9) ;  /* 0x0000000000948947 */ /* 0x000fd80003800000 */
[----:B------:R-:W3:Y:S01]  /*0e30*/  S2R R8, SR_LANEID ;  /* 0x0000000000087919 */ /* 0x000ee20000000000 */
[----:B------:R-:W4:Y:S01]  /*0e40*/  LDC R29, c[0x0][0x3a0] ;  /* 0x0000e800ff1d7b82 */ /* 0x000f220000000800 */
[----:B------:R-:W-:Y:S01]  /*0e50*/  IADD3 R25, P2, PT, R23, R5, RZ ;  /* 0x0000000517197210 */ /* 0x000fe20007f5e0ff */
[----:B------:R-:W-:-:S03]  /*0e60*/  IMAD.MOV.U32 R9, RZ, RZ, RZ ;  /* 0x000000ffff097224 */ /* 0x000fc600078e00ff */
[----:B------:R-:W-:Y:S02]  /*0e70*/  LEA.HI.X.SX32 R16, R5, RZ, 0x1, P2 ;  /* 0x000000ff05107211 */ /* 0x000fe400010f0eff */
[C---:B-1----:R-:W-:Y:S01]  /*0e80*/  LEA R19, P2, R25.reuse, UR10, 0x1 ;  /* 0x0000000a19137c11 */ /* 0x042fe2000f8408ff */
[----:B------:R-:W1:Y:S03]  /*0e90*/  LDC.64 R14, c[0x0][0x388] ;  /* 0x0000e200ff0e7b82 */ /* 0x000e660000000a00 */
[----:B------:R-:W-:Y:S02]  /*0ea0*/  LEA.HI.X R25, R25, UR11, R16, 0x1, P2 ;  /* 0x0000000b19197c11 */ /* 0x000fe400090f0c10 */
[----:B----4-:R-:W-:Y:S02]  /*0eb0*/  SHF.R.U32.HI R10, RZ, 0x1, R29 ;  /* 0x00000001ff0a7819 */ /* 0x010fe4000001161d */
[----:B---3--:R-:W-:-:S02]  /*0ec0*/  SHF.R.U32.HI R21, RZ, 0x2, R8 ;  /* 0x00000002ff157819 */ /* 0x008fc40000011608 */
[----:B------:R-:W-:-:S05]  /*0ed0*/  LOP3.LUT R8, R8, 0x3, RZ, 0xc0, !PT ;  /* 0x0000000308087812 */ /* 0x000fca00078ec0ff */
[----:B------:R-:W-:-:S03]  /*0ee0*/  IMAD.WIDE.U32 R10, R21, R10, R8 ;  /* 0x0000000a150a7225 */ /* 0x000fc600078e0008 */
[----:B------:R-:W-:-:S04]  /*0ef0*/  LEA R18, P2, R10, R19, 0x2 ;  /* 0x000000130a127211 */ /* 0x000fc800078410ff */
[----:B------:R-:W-:-:S03]  /*0f00*/  LEA.HI.X R19, R10, R25, R11, 0x2, P2 ;  /* 0x000000190a137211 */ /* 0x000fc600010f140b */
[----:B------:R-:W-:Y:S02]  /*0f10*/  IMAD.WIDE.U32 R28, R29, 0x10, R18 ;  /* 0x000000101d1c7825 */ /* 0x000fe400078e0012 */
[----:B------:R-:W3:Y:S01]  /*0f20*/  LDG.E R26, desc[UR6][R18.64] ;  /* 0x00000006121a7981 */ /* 0x000ee2000c1e1900 */
[----:B0-----:R-:W-:-:S03]  /*0f30*/  SHF.R.U32.HI R20, RZ, 0x1, R0 ;  /* 0x00000001ff147819 */ /* 0x001fc60000011600 */
[----:B------:R-:W4:Y:S04]  /*0f40*/  LDG.E R16, desc[UR6][R18.64+0x10] ;  /* 0x0000100612107981 */ /* 0x000f28000c1e1900 */
[----:B------:R-:W5:Y:S04]  /*0f50*/  LDG.E R10, desc[UR6][R28.64] ;  /* 0x000000061c0a7981 */ /* 0x000f68000c1e1900 */
[----:B------:R-:W2:Y:S01]  /*0f60*/  LDG.E R11, desc[UR6][R28.64+0x10] ;  /* 0x000010061c0b7981 */ /* 0x000ea2000c1e1900 */
[----:B------:R-:W-:-:S04]  /*0f70*/  IMAD.WIDE.U32 R8, R21, R20, R8 ;  /* 0x0000001415087225 */ /* 0x000fc800078e0008 */
[----:B-1----:R-:W-:-:S03]  /*0f80*/  IMAD.WIDE.U32 R14, R17, 0x2, R14 ;  /* 0x00000002110e7825 */ /* 0x002fc600078e000e */
[----:B------:R-:W-:-:S04]  /*0f90*/  LEA R24, P2, R8, R14, 0x2 ;  /* 0x0000000e08187211 */ /* 0x000fc800078410ff */
[----:B------:R-:W-:-:S03]  /*0fa0*/  LEA.HI.X R25, R8, R15, R9, 0x2, P2 ;  /* 0x0000000f08197211 */ /* 0x000fc600010f1409 */
[----:B------:R-:W-:Y:S02]  /*0fb0*/  IMAD.WIDE.U32 R20, R0, 0x10, R24 ;  /* 0x0000001000147825 */ /* 0x000fe400078e0018 */
[----:B------:R-:W2:Y:S04]  /*0fc0*/  LDG.E R14, desc[UR6][R24.64] ;  /* 0x00000006180e7981 */ /* 0x000ea8000c1e1900 */
[----:B------:R-:W2:Y:S04]  /*0fd0*/  LDG.E R15, desc[UR6][R24.64+0x10] ;  /* 0x00001006180f7981 */ /* 0x000ea8000c1e1900 */
[----:B------:R-:W2:Y:S04]  /*0fe0*/  LDG.E R18, desc[UR6][R20.64] ;  /* 0x0000000614127981 */ /* 0x000ea8000c1e1900 */
[----:B------:R-:W2:Y:S01]  /*0ff0*/  LDG.E R19, desc[UR6][R20.64+0x10] ;  /* 0x0000100614137981 */ /* 0x000ea2000c1e1900 */
[----:B------:R-:W-:Y:S05]  /*1000*/  WARPSYNC.ALL ;  /* 0x0000000000007948 */ /* 0x000fea0003800000 */
[----:B---3--:R-:W-:Y:S04]  /*1010*/  MOVM.16.MT88 R8, R26 ;  /* 0x000000001a08723a */ /* 0x008fe80000000000 */
[----:B----4-:R-:W-:Y:S04]  /*1020*/  MOVM.16.MT88 R9, R16 ;  /* 0x000000001009723a */ /* 0x010fe80000000000 */
[----:B-----5:R-:W-:Y:S04]  /*1030*/  MOVM.16.MT88 R10, R10 ;  /* 0x000000000a0a723a */ /* 0x020fe80000000000 */
[----:B--2---:R-:W0:Y:S02]  /*1040*/  MOVM.16.MT88 R11, R11 ;  /* 0x000000000b0b723a */ /* 0x004e240000000000 */
[C---:B0-----:R-:W-:Y:S08]  /*1050*/  HMMA.16816.F16 R6, R8.reuse, R14, R6 ;  /* 0x0000000e0806723c */ /* 0x041ff00000000806 */
[----:B------:R-:W-:-:S15]  /*1060*/  HMMA.16816.F16 R12, R8, R18, R12 ;  /* 0x00000012080c723c */ /* 0x000fde000000080c */
[----:B------:R-:W-:-:S05]  /*1070*/  NOP ;  /* 0x0000000000007918 */ /* 0x000fca0000000000 */
.L_x_9:
[----:B--2---:R-:W-:Y:S02]  /*1080*/  IMAD R5, R4, 0x10, R5 ;  /* 0x0000001004057824 */ /* 0x004fe400078e0205 */
[----:B------:R-:W-:Y:S01]  /*1090*/  VIADD R17, R17, 0x10 ;  /* 0x0000001011117836 */ /* 0x000fe20000000000 */
[----:B------:R-:W-:Y:S06]  /*10a0*/  @P1 BRA `(.L_x_10) ;  /* 0xfffffffc00501947 */ /* 0x000fec000383ffff */
.L_x_8:
[----:B-1----:R-:W-:Y:S05]  /*10b0*/  BSYNC.RECONVERGENT B0 ;  /* 0x0000000000007941 */ /* 0x002fea0003800200 */
.L_x_1:
[----:B------:R-:W1:Y:S01]  /*10c0*/  LDC R5, c[0x0][0x3a0] ;  /* 0x0000e800ff057b82 */ /* 0x000e620000000800 */
[----:B------:R-:W2:Y:S07]  /*10d0*/  S2R R4, SR_LANEID ;  /* 0x0000000000047919 */ /* 0x000eae0000000000 */
[----:B------:R-:W3:Y:S01]  /*10e0*/  LDC.64 R10, c[0x0][0x390] ;  /* 0x0000e400ff0a7b82 */ /* 0x000ee20000000a00 */
[----:B-1----:R-:W-:Y:S01]  /*10f0*/  IMAD R22, R22, R5, RZ ;  /* 0x0000000516167224 */ /* 0x002fe200078e02ff */
[----:B0-----:R-:W-:Y:S01]  /*1100*/  SHF.R.U32.HI R0, RZ, 0x1, R5 ;  /* 0x00000001ff007819 */ /* 0x001fe20000011605 */
[----:B------:R-:W-:-:S03]  /*1110*/  IMAD.MOV.U32 R5, RZ, RZ, RZ ;  /* 0x000000ffff057224 */ /* 0x000fc600078e00ff */
[----:B------:R-:W-:Y:S02]  /*1120*/  IADD3 R2, P0, PT, R23, R22, RZ ;  /* 0x0000001617027210 */ /* 0x000fe40007f1e0ff */
[----:B--2---:R-:W-:-:S03]  /*1130*/  SHF.R.U32.HI R17, RZ, 0x2, R4 ;  /* 0x00000002ff117819 */ /* 0x004fc60000011604 */
[----:B------:R-:W-:Y:S01]  /*1140*/  IMAD.SHL.U32 R9, R2, 0x2, RZ ;  /* 0x0000000202097824 */ /* 0x000fe200078e00ff */
[----:B------:R-:W-:Y:S02]  /*1150*/  LEA.HI.X.SX32 R15, R22, RZ, 0x1, P0 ;  /* 0x000000ff160f7211 */ /* 0x000fe400000f0eff */
[----:B------:R-:W-:Y:S02]  /*1160*/  LOP3.LUT R4, R4, 0x3, RZ, 0xc0, !PT ;  /* 0x0000000304047812 */ /* 0x000fe400078ec0ff */
[----:B------:R-:W-:Y:S02]  /*1170*/  SHF.L.U64.HI R2, R2, 0x1, R15 ;  /* 0x0000000102027819 */ /* 0x000fe4000001020f */
[----:B---3--:R-:W-:Y:S01]  /*1180*/  IADD3 R15, P0, PT, R9, R10, RZ ;  /* 0x0000000a090f7210 */ /* 0x008fe20007f1e0ff */
[----:B------:R-:W-:-:S04]  /*1190*/  IMAD.WIDE.U32 R4, R17, R0, R4 ;  /* 0x0000000011047225 */ /* 0x000fc800078e0004 */
[----:B------:R-:W-:Y:S01]  /*11a0*/  IMAD.X R11, R2, 0x1, R11, P0 ;  /* 0x00000001020b7824 */ /* 0x000fe200000e060b */
[----:B------:R-:W-:-:S04]  /*11b0*/  LEA R14, P0, R4, R15, 0x2 ;  /* 0x0000000f040e7211 */ /* 0x000fc800078010ff */
[----:B------:R-:W-:Y:S01]  /*11c0*/  LEA.HI.X R15, R4, R11, R5, 0x2, P0 ;  /* 0x0000000b040f7211 */ /* 0x000fe200000f1405 */
[----:B------:R-:W-:Y:S05]  /*11d0*/  WARPSYNC.ALL ;  /* 0x0000000000007948 */ /* 0x000fea0003800000 */
[----:B------:R-:W-:Y:S01]  /*11e0*/  IMAD.WIDE.U32 R16, R0, 0x20, R14 ;  /* 0x0000002000107825 */ /* 0x000fe200078e000e */
[----:B------:R-:W2:Y:S01]  /*11f0*/  LDG.E R8, desc[UR6][R14.64] ;  /* 0x000000060e087981 */ /* 0x000ea2000c1e1900 */
[----:B------:R-:W0:Y:S03]  /*1200*/  LDC.64 R10, c[0x0][0x398] ;  /* 0x0000e600ff0a7b82 */ /* 0x000e260000000a00 */
[----:B------:R-:W3:Y:S04]  /*1210*/  LDG.E R18, desc[UR6][R14.64+0x10] ;  /* 0x000010060e127981 */ /* 0x000ee8000c1e1900 */
[----:B------:R-:W4:Y:S04]  /*1220*/  LDG.E R19, desc[UR6][R16.64] ;  /* 0x0000000610137981 */ /* 0x000f28000c1e1900 */
[----:B------:R-:W5:Y:S04]  /*1230*/  LDG.E R20, desc[UR6][R16.64+0x10] ;  /* 0x0000100610147981 */ /* 0x000f68000c1e1900 */
[----:B--2---:R-:W1:Y:S04]  /*1240*/  MOVM.16.MT88 R8, R8 ;  /* 0x000000000808723a */ /* 0x004e680000000000 */
[----:B---3--:R-:W2:Y:S04]  /*1250*/  MOVM.16.MT88 R18, R18 ;  /* 0x000000001212723a */ /* 0x008ea80000000000 */
[----:B----4-:R-:W3:Y:S04]  /*1260*/  MOVM.16.MT88 R22, R19 ;  /* 0x000000001316723a */ /* 0x010ee80000000000 */
[----:B-----5:R-:W4:Y:S01]  /*1270*/  MOVM.16.MT88 R20, R20 ;  /* 0x000000001414723a */ /* 0x020f220000000000 */
[----:B-1----:R-:W-:-:S02]  /*1280*/  HMUL2 R15, R3.H1_H1, R8 ;  /* 0x00000008030f7232 */ /* 0x002fc40000000c00 */
[C---:B--2---:R-:W-:Y:S02]  /*1290*/  HMUL2 R17, R3.reuse.H1_H1, R18 ;  /* 0x0000001203117232 */ /* 0x044fe40000000c00 */
[C---:B------:R-:W-:Y:S02]  /*12a0*/  HFMA2 R15, R3.reuse.H0_H0, R6, R15 ;  /* 0x00000006030f7231 */ /* 0x040fe4000000080f */
[C---:B---3--:R-:W-:Y:S02]  /*12b0*/  HMUL2 R22, R3.reuse.H1_H1, R22 ;  /* 0x0000001603167232 */ /* 0x048fe40000000c00 */
[C---:B------:R-:W-:Y:S02]  /*12c0*/  HFMA2 R17, R3.reuse.H0_H0, R7, R17 ;  /* 0x0000000703117231 */ /* 0x040fe40000000811 */
[C---:B----4-:R-:W-:Y:S01]  /*12d0*/  HMUL2 R14, R3.reuse.H1_H1, R20 ;  /* 0x00000014030e7232 */ /* 0x050fe20000000c00 */
[----:B------:R-:W1:Y:S01]  /*12e0*/  MOVM.16.MT88 R15, R15 ;  /* 0x000000000f0f723a */ /* 0x000e620000000000 */
[----:B------:R-:W-:-:S02]  /*12f0*/  HFMA2 R22, R3.H0_H0, R12, R22 ;  /* 0x0000000c03167231 */ /* 0x000fc40000000816 */
[----:B------:R-:W-:Y:S01]  /*1300*/  HFMA2 R14, R3.H0_H0, R13, R14 ;  /* 0x0000000d030e7231 */ /* 0x000fe2000000080e */
[----:B------:R-:W2:Y:S01]  /*1310*/  MOVM.16.MT88 R17, R17 ;  /* 0x000000001111723a */ /* 0x000ea20000000000 */
[----:B0-----:R-:W-:-:S03]  /*1320*/  IADD3 R3, P0, PT, R9, R10, RZ ;  /* 0x0000000a09037210 */ /* 0x001fc60007f1e0ff */
[----:B------:R-:W0:Y:S02]  /*1330*/  MOVM.16.MT88 R7, R22 ;  /* 0x000000001607723a */ /* 0x000e240000000000 */
[----:B------:R-:W-:Y:S01]  /*1340*/  IMAD.X R11, R2, 0x1, R11, P0 ;  /* 0x00000001020b7824 */ /* 0x000fe200000e060b */
[C---:B------:R-:W-:Y:S01]  /*1350*/  LEA R2, P0, R4.reuse, R3, 0x2 ;  /* 0x0000000304027211 */ /* 0x040fe200078010ff */
[----:B------:R-:W3:Y:S03]  /*1360*/  MOVM.16.MT88 R13, R14 ;  /* 0x000000000e0d723a */ /* 0x000ee60000000000 */
[----:B------:R-:W-:-:S03]  /*1370*/  LEA.HI.X R3, R4, R11, R5, 0x2, P0 ;  /* 0x0000000b04037211 */ /* 0x000fc600000f1405 */
[----:B------:R-:W-:Y:S02]  /*1380*/  IMAD.WIDE.U32 R4, R0, 0x20, R2 ;  /* 0x0000002000047825 */ /* 0x000fe400078e0002 */
[----:B-1----:R-:W-:Y:S04]  /*1390*/  STG.E desc[UR6][R2.64], R15 ;  /* 0x0000000f02007986 */ /* 0x002fe8000c101906 */
[----:B--2---:R-:W-:Y:S04]  /*13a0*/  STG.E desc[UR6][R2.64+0x10], R17 ;  /* 0x0000101102007986 */ /* 0x004fe8000c101906 */
[----:B0-----:R-:W-:Y:S04]  /*13b0*/  STG.E desc[UR6][R4.64], R7 ;  /* 0x0000000704007986 */ /* 0x001fe8000c101906 */
[----:B---3--:R-:W-:Y:S01]  /*13c0*/  STG.E desc[UR6][R4.64+0x10], R13 ;  /* 0x0000100d04007986 */ /* 0x008fe2000c101906 */
[----:B------:R-:W-:Y:S05]  /*13d0*/  EXIT ;  /* 0x000000000000794d */ /* 0x000fea0003800000 */
.L_x_11:
        /* <DEDUP_REMOVED lines=10> */
.L_x_13:


//--------------------- .nv.shared.reserved.0     --------------------------
	.section	.nv.shared.reserved.0,"aw",@nobits
	.weak		__nv_reservedSMEM_offset_0_alias
	.size		__nv_reservedSMEM_offset_0_alias, 0, 64
	.other		__nv_reservedSMEM_offset_0_alias,@"STO_CUDA_RESERVED_SHARED STV_DEFAULT"
__nv_reservedSMEM_offset_0_alias:
	.zero		0
	.zero		64


//--------------------- .nv.constant0._Z17convertFp32ToFp16PfP6__halfi --------------------------
	.section	.nv.constant0._Z17convertFp32ToFp16PfP6__halfi,"a",@progbits
	.sectionflags	@""
	.align	4
.nv.constant0._Z17convertFp32ToFp16PfP6__halfi:
	.zero		916


//--------------------- .nv.constant0._Z11wmma_matmulP6__halfS0_S0_S0_iiiff --------------------------
	.section	.nv.constant0._Z11wmma_matmulP6__halfS0_S0_S0_iiiff,"a",@progbits
	.sectionflags	@""
	.align	4
.nv.constant0._Z11wmma_matmulP6__halfS0_S0_S0_iiiff:
	.zero		948


//--------------------- SYMBOLS --------------------------

	.type		.nv.reservedSmem.offset0,@object
	.size		.nv.reservedSmem.offset0,0x4
